	.headerflags	@"EF_CUDA_TEXMODE_UNIFIED EF_CUDA_64BIT_ADDRESS EF_CUDA_ACCELERATORS EF_CUDA_SM90 EF_CUDA_VIRTUAL_SM(EF_CUDA_SM90)"
	.elftype	@"ET_EXEC"


//--------------------- .nv.info                  --------------------------
	.section	.nv.info,"",@"SHT_CUDA_INFO"
	.align	4


	//----- nvinfo : EIATTR_REGCOUNT
	.align		4
        /*0000*/ 	.byte	0x04, 0x2f
        /*0002*/ 	.short	(.L_3 - .L_2)
	.align		4
.L_2:
        /*0004*/ 	.word	index@(triton_poi_fused__native_batch_norm_legit_no_training_29)
        /*0008*/ 	.word	0x00000016


	//----- nvinfo : EIATTR_MIN_STACK_SIZE
	.align		4
.L_3:
        /*000c*/ 	.byte	0x04, 0x12
        /*000e*/ 	.short	(.L_5 - .L_4)
	.align		4
.L_4:
        /*0010*/ 	.word	index@(triton_poi_fused__native_batch_norm_legit_no_training_29)
        /*0014*/ 	.word	0x00000000


	//----- nvinfo : EIATTR_FRAME_SIZE
	.align		4
.L_5:
        /*0018*/ 	.byte	0x04, 0x11
        /*001a*/ 	.short	(.L_7 - .L_6)
	.align		4
.L_6:
        /*001c*/ 	.word	index@(triton_poi_fused__native_batch_norm_legit_no_training_29)
        /*0020*/ 	.word	0x00000000


	//----- nvinfo : EIATTR_MIN_STACK_SIZE
	.align		4
.L_7:
        /*0024*/ 	.byte	0x04, 0x12
        /*0026*/ 	.short	(.L_9 - .L_8)
	.align		4
.L_8:
        /*0028*/ 	.word	index@(triton_poi_fused__native_batch_norm_legit_no_training_29)
        /*002c*/ 	.word	0x00000000
.L_9:


//--------------------- .nv.info.triton_poi_fused__native_batch_norm_legit_no_training_29 --------------------------
	.section	.nv.info.triton_poi_fused__native_batch_norm_legit_no_training_29,"",@"SHT_CUDA_INFO"
	.sectionflags	@""
	.align	4


	//----- nvinfo : EIATTR_CUDA_API_VERSION
	.align		4
        /*0000*/ 	.byte	0x04, 0x37
        /*0002*/ 	.short	(.L_11 - .L_10)
.L_10:
        /*0004*/ 	.word	0x0000007c


	//----- nvinfo : EIATTR_KPARAM_INFO
	.align		4
.L_11:
        /*0008*/ 	.byte	0x04, 0x17
        /*000a*/ 	.short	(.L_13 - .L_12)
.L_12:
        /*000c*/ 	.word	0x00000000
        /*0010*/ 	.short	0x0006
        /*0012*/ 	.short	0x0030
        /*0014*/ 	.byte	0x00, 0xf0, 0x11, 0x00


	//----- nvinfo : EIATTR_KPARAM_INFO
	.align		4
.L_13:
        /*0018*/ 	.byte	0x04, 0x17
        /*001a*/ 	.short	(.L_15 - .L_14)
.L_14:
        /*001c*/ 	.word	0x00000000
        /*0020*/ 	.short	0x0005
        /*0022*/ 	.short	0x0028
        /*0024*/ 	.byte	0x00, 0xf4, 0x21, 0x00


	//----- nvinfo : EIATTR_KPARAM_INFO
	.align		4
.L_15:
        /*0028*/ 	.byte	0x04, 0x17
        /*002a*/ 	.short	(.L_17 - .L_16)
.L_16:
        /*002c*/ 	.word	0x00000000
        /*0030*/ 	.short	0x0004
        /*0032*/ 	.short	0x0020
        /*0034*/ 	.byte	0x00, 0xf4, 0x21, 0x00


	//----- nvinfo : EIATTR_KPARAM_INFO
	.align		4
.L_17:
        /*0038*/ 	.byte	0x04, 0x17
        /*003a*/ 	.short	(.L_19 - .L_18)
.L_18:
        /*003c*/ 	.word	0x00000000
        /*0040*/ 	.short	0x0003
        /*0042*/ 	.short	0x0018
        /*0044*/ 	.byte	0x00, 0xf4, 0x21, 0x00


	//----- nvinfo : EIATTR_KPARAM_INFO
	.align		4
.L_19:
        /*0048*/ 	.byte	0x04, 0x17
        /*004a*/ 	.short	(.L_21 - .L_20)
.L_20:
        /*004c*/ 	.word	0x00000000
        /*0050*/ 	.short	0x0002
        /*0052*/ 	.short	0x0010
        /*0054*/ 	.byte	0x00, 0xf4, 0x21, 0x00


	//----- nvinfo : EIATTR_KPARAM_INFO
	.align		4
.L_21:
        /*0058*/ 	.byte	0x04, 0x17
        /*005a*/ 	.short	(.L_23 - .L_22)
.L_22:
        /*005c*/ 	.word	0x00000000
        /*0060*/ 	.short	0x0001
        /*0062*/ 	.short	0x0008
        /*0064*/ 	.byte	0x00, 0xf4, 0x21, 0x00


	//----- nvinfo : EIATTR_KPARAM_INFO
	.align		4
.L_23:
        /*0068*/ 	.byte	0x04, 0x17
        /*006a*/ 	.short	(.L_25 - .L_24)
.L_24:
        /*006c*/ 	.word	0x00000000
        /*0070*/ 	.short	0x0000
        /*0072*/ 	.short	0x0000
        /*0074*/ 	.byte	0x00, 0xf4, 0x21, 0x00


	//----- nvinfo : EIATTR_SPARSE_MMA_MASK
	.align		4
.L_25:
        /*0078*/ 	.byte	0x03, 0x50
        /*007a*/ 	.short	0x0000


	//----- nvinfo : EIATTR_MAXREG_COUNT
	.align		4
        /*007c*/ 	.byte	0x03, 0x1b
        /*007e*/ 	.short	0x00ff


	//----- nvinfo : EIATTR_EXIT_INSTR_OFFSETS
	.align		4
        /*0080*/ 	.byte	0x04, 0x1c
        /*0082*/ 	.short	(.L_27 - .L_26)


	//   ....[0]....
.L_26:
        /*0084*/ 	.word	0x00000450


	//   ....[1]....
        /*0088*/ 	.word	0x00000470


	//----- nvinfo : EIATTR_REQNTID
	.align		4
.L_27:
        /*008c*/ 	.byte	0x04, 0x10
        /*008e*/ 	.short	(.L_29 - .L_28)
.L_28:
        /*0090*/ 	.word	0x00000080
        /*0094*/ 	.word	0x00000001
        /*0098*/ 	.word	0x00000001


	//----- nvinfo : EIATTR_CBANK_PARAM_SIZE
	.align		4
.L_29:
        /*009c*/ 	.byte	0x03, 0x19
        /*009e*/ 	.short	0x0034


	//----- nvinfo : EIATTR_PARAM_CBANK
	.align		4
        /*00a0*/ 	.byte	0x04, 0x0a
        /*00a2*/ 	.short	(.L_31 - .L_30)
	.align		4
.L_30:
        /*00a4*/ 	.word	index@(.nv.constant0.triton_poi_fused__native_batch_norm_legit_no_training_29)
        /*00a8*/ 	.short	0x0210
        /*00aa*/ 	.short	0x0034


	//----- nvinfo : EIATTR_SW_WAR
	.align		4
.L_31:
        /*00ac*/ 	.byte	0x04, 0x36
        /*00ae*/ 	.short	(.L_33 - .L_32)
.L_32:
        /*00b0*/ 	.word	0x00000008
.L_33:


//--------------------- .nv.callgraph             --------------------------
	.section	.nv.callgraph,"",@"SHT_CUDA_CALLGRAPH"
	.align	4
	.sectionentsize	8
	.align		4
        /*0000*/ 	.word	0x00000000
	.align		4
        /*0004*/ 	.word	0xffffffff
	.align		4
        /*0008*/ 	.word	0x00000000
	.align		4
        /*000c*/ 	.word	0xfffffffe
	.align		4
        /*0010*/ 	.word	0x00000000
	.align		4
        /*0014*/ 	.word	0xfffffffd
	.align		4
        /*0018*/ 	.word	0x00000000
	.align		4
        /*001c*/ 	.word	0xfffffffc


//--------------------- .nv.constant4             --------------------------
	.section	.nv.constant4,"a",@progbits
	.align	8
	.align		8
.nv.constant4:
        /*0000*/ 	.dword	_$_str
	.align		8
        /*0008*/ 	.dword	_$_str_$_2


//--------------------- .text.triton_poi_fused__native_batch_norm_legit_no_training_29 --------------------------
	.section	.text.triton_poi_fused__native_batch_norm_legit_no_training_29,"ax",@progbits
	.align	128
        .global         triton_poi_fused__native_batch_norm_legit_no_training_29
        .type           triton_poi_fused__native_batch_norm_legit_no_training_29,@function
        .size           triton_poi_fused__native_batch_norm_legit_no_training_29,(.L_x_1 - triton_poi_fused__native_batch_norm_legit_no_training_29)
        .other          triton_poi_fused__native_batch_norm_legit_no_training_29,@"STO_CUDA_ENTRY STV_DEFAULT"
triton_poi_fused__native_batch_norm_legit_no_training_29:
.text.triton_poi_fused__native_batch_norm_legit_no_training_29:
[----:B------:R-:W0:Y:S01]  /*0000*/  LDC R1, c[0x0][0x28] ;  /* 0x00000a00ff017b82 */ /* 0x000e220000000800 */
[----:B------:R-:W1:Y:S07]  /*0010*/  S2R R0, SR_TID.X ;  /* 0x0000000000007919 */ /* 0x000e6e0000002100 */
[----:B------:R-:W2:Y:S01]  /*0020*/  LDC.64 R8, c[0x0][0x220] ;  /* 0x00008800ff087b82 */ /* 0x000ea20000000a00 */
[----:B------:R-:W-:Y:S01]  /*0030*/  ULDC.64 UR4, c[0x0][0x208] ;  /* 0x0000820000047ab9 */ /* 0x000fe20000000a00 */
[----:B------:R-:W3:Y:S06]  /*0040*/  S2R R5, SR_CTAID.X ;  /* 0x0000000000057919 */ /* 0x000eec0000002500 */
[----:B------:R-:W4:Y:S08]  /*0050*/  LDC.64 R14, c[0x0][0x218] ;  /* 0x00008600ff0e7b82 */ /* 0x000f300000000a00 */
[----:B------:R-:W5:Y:S08]  /*0060*/  LDC.64 R12, c[0x0][0x210] ;  /* 0x00008400ff0c7b82 */ /* 0x000f700000000a00 */
[----:B------:R-:W4:Y:S01]  /*0070*/  LDC.64 R16, c[0x0][0x228] ;  /* 0x00008a00ff107b82 */ /* 0x000f220000000a00 */
[----:B-1----:R-:W-:-:S07]  /*0080*/  SHF.L.U32 R0, R0, 0x1, RZ ;  /* 0x0000000100007819 */ /* 0x002fce00000006ff */
[----:B------:R-:W1:Y:S01]  /*0090*/  LDC.64 R18, c[0x0][0x230] ;  /* 0x00008c00ff127b82 */ /* 0x000e620000000a00 */
[----:B---3--:R-:W-:Y:S02]  /*00a0*/  SHF.R.S32.HI R3, RZ, 0x17, R5 ;  /* 0x00000017ff037819 */ /* 0x008fe40000011405 */
[----:B------:R-:W-:Y:S02]  /*00b0*/  LOP3.LUT R0, R0, 0xfe, RZ, 0xc0, !PT ;  /* 0x000000fe00007812 */ /* 0x000fe400078ec0ff */
[----:B------:R-:W-:Y:S02]  /*00c0*/  SGXT R3, R3, 0x1 ;  /* 0x000000010303781a */ /* 0x000fe40000000200 */
[----:B------:R-:W-:-:S04]  /*00d0*/  LEA R0, R5, R0, 0x8 ;  /* 0x0000000005007211 */ /* 0x000fc800078e40ff */
[----:B------:R-:W-:Y:S02]  /*00e0*/  LEA.HI R3, R3, R0, RZ, 0x2 ;  /* 0x0000000003037211 */ /* 0x000fe400078f10ff */
[----:B------:R-:W-:Y:S02]  /*00f0*/  ISETP.GE.AND P4, PT, R0, 0x300, PT ;  /* 0x000003000000780c */ /* 0x000fe40003f86270 */
[----:B------:R-:W-:-:S05]  /*0100*/  SHF.R.S32.HI R3, RZ, 0x2, R3 ;  /* 0x00000002ff037819 */ /* 0x000fca0000011403 */
[----:B------:R-:W-:-:S05]  /*0110*/  IMAD.HI R2, R3, 0x2aaaaaab, RZ ;  /* 0x2aaaaaab03027827 */ /* 0x000fca00078e02ff */
[----:B------:R-:W-:-:S04]  /*0120*/  SHF.R.U32.HI R5, RZ, 0x1f, R2 ;  /* 0x0000001fff057819 */ /* 0x000fc80000011602 */
[----:B------:R-:W-:Y:S02]  /*0130*/  LEA.HI R2, R2, R5, RZ, 0x1d ;  /* 0x0000000502027211 */ /* 0x000fe400078fe8ff */
[----:B------:R-:W-:-:S03]  /*0140*/  CS2R R4, SRZ ;  /* 0x0000000000047805 */ /* 0x000fc6000001ff00 */
[----:B------:R-:W-:-:S04]  /*0150*/  IMAD R11, R2, -0x30, R3 ;  /* 0xffffffd0020b7824 */ /* 0x000fc800078e0203 */
[----:B--2---:R-:W-:-:S05]  /*0160*/  IMAD.WIDE R8, R11, 0x4, R8 ;  /* 0x000000040b087825 */ /* 0x004fca00078e0208 */
[----:B------:R-:W2:Y:S04]  /*0170*/  @!P4 LDG.E.EL R4, desc[UR4][R8.64] ;  /* 0x000000040804c981 */ /* 0x000ea8000c2e1900 */
[----:B------:R3:W2:Y:S01]  /*0180*/  @!P4 LDG.E.EL R5, desc[UR4][R8.64] ;  /* 0x000000040805c981 */ /* 0x0006a2000c2e1900 */
[----:B------:R-:W-:Y:S02]  /*0190*/  CS2R R6, SRZ ;  /* 0x0000000000067805 */ /* 0x000fe4000001ff00 */
[----:B------:R-:W-:Y:S01]  /*01a0*/  CS2R R2, SRZ ;  /* 0x0000000000027805 */ /* 0x000fe2000001ff00 */
[----:B----4-:R-:W-:-:S04]  /*01b0*/  IMAD.WIDE R14, R11, 0x4, R14 ;  /* 0x000000040b0e7825 */ /* 0x010fc800078e020e */
[----:B-----5:R-:W-:Y:S01]  /*01c0*/  IMAD.WIDE R12, R0, 0x4, R12 ;  /* 0x00000004000c7825 */ /* 0x020fe200078e020c */
[----:B------:R-:W4:Y:S04]  /*01d0*/  @!P4 LDG.E.EL R6, desc[UR4][R14.64] ;  /* 0x000000040e06c981 */ /* 0x000f28000c2e1900 */
[----:B------:R-:W4:Y:S01]  /*01e0*/  @!P4 LDG.E.64 R2, desc[UR4][R12.64] ;  /* 0x000000040c02c981 */ /* 0x000f22000c1e1b00 */
[C---:B0-----:R-:W-:Y:S01]  /*01f0*/  IMAD.WIDE R16, R11.reuse, 0x4, R16 ;  /* 0x000000040b107825 */ /* 0x041fe200078e0210 */
[----:B---3--:R-:W-:Y:S02]  /*0200*/  CS2R R8, SRZ ;  /* 0x0000000000087805 */ /* 0x008fe4000001ff00 */
[----:B------:R0:W3:Y:S01]  /*0210*/  @!P4 LDG.E.EL R7, desc[UR4][R14.64] ;  /* 0x000000040e07c981 */ /* 0x0000e2000c2e1900 */
[----:B-1----:R-:W-:Y:S01]  /*0220*/  IMAD.WIDE R18, R11, 0x4, R18 ;  /* 0x000000040b127825 */ /* 0x002fe200078e0212 */
[----:B------:R-:W-:-:S04]  /*0230*/  CS2R R10, SRZ ;  /* 0x00000000000a7805 */ /* 0x000fc8000001ff00 */
[----:B------:R-:W5:Y:S04]  /*0240*/  @!P4 LDG.E.EL R8, desc[UR4][R18.64] ;  /* 0x000000041208c981 */ /* 0x000f68000c2e1900 */
[----:B------:R-:W5:Y:S04]  /*0250*/  @!P4 LDG.E.EL R11, desc[UR4][R16.64] ;  /* 0x00000004100bc981 */ /* 0x000f68000c2e1900 */
[----:B------:R-:W3:Y:S04]  /*0260*/  @!P4 LDG.E.EL R10, desc[UR4][R16.64] ;  /* 0x00000004100ac981 */ /* 0x000ee8000c2e1900 */
[----:B------:R-:W3:Y:S01]  /*0270*/  @!P4 LDG.E.EL R9, desc[UR4][R18.64] ;  /* 0x000000041209c981 */ /* 0x000ee2000c2e1900 */
[----:B0-----:R-:W-:Y:S01]  /*0280*/  HFMA2.MMA R15, -RZ, RZ, 1.625, 0 ;  /* 0x3e800000ff0f7435 */ /* 0x001fe200000001ff */
[----:B--2---:R-:W-:Y:S01]  /*0290*/  FADD R4, R4, 9.9999997473787516356e-06 ;  /* 0x3727c5ac04047421 */ /* 0x004fe20000000000 */
[----:B------:R-:W-:-:S03]  /*02a0*/  FADD R12, R5, 9.9999997473787516356e-06 ;  /* 0x3727c5ac050c7421 */ /* 0x000fc60000000000 */
[----:B------:R0:W1:Y:S08]  /*02b0*/  MUFU.SQRT R13, R4 ;  /* 0x00000004000d7308 */ /* 0x0000700000002000 */
[----:B------:R-:W2:Y:S01]  /*02c0*/  MUFU.SQRT R14, R12 ;  /* 0x0000000c000e7308 */ /* 0x000ea20000002000 */
[----:B0-----:R-:W0:Y:S01]  /*02d0*/  LDC.64 R4, c[0x0][0x238] ;  /* 0x00008e00ff047b82 */ /* 0x001e220000000a00 */
[----:B-1----:R-:W-:-:S02]  /*02e0*/  FSETP.GT.AND P0, PT, R13, 8.50705917302346158658e+37, PT ;  /* 0x7e8000000d00780b */ /* 0x002fc40003f04000 */
[----:B------:R-:W-:Y:S02]  /*02f0*/  FSETP.GEU.AND P2, PT, R13, 1.175494350822287508e-38, PT ;  /* 0x008000000d00780b */ /* 0x000fe40003f4e000 */
[C---:B--2---:R-:W-:Y:S02]  /*0300*/  FSETP.GT.AND P1, PT, R14.reuse, 8.50705917302346158658e+37, PT ;  /* 0x7e8000000e00780b */ /* 0x044fe40003f24000 */
[----:B------:R-:W-:-:S07]  /*0310*/  FSETP.GEU.AND P3, PT, R14, 1.175494350822287508e-38, PT ;  /* 0x008000000e00780b */ /* 0x000fce0003f6e000 */
[----:B------:R-:W-:-:S04]  /*0320*/  @P0 FMUL R13, R13, 0.25 ;  /* 0x3e8000000d0d0820 */ /* 0x000fc80000400000 */
[----:B------:R-:W-:Y:S01]  /*0330*/  @!P2 FMUL R13, R13, 16777216 ;  /* 0x4b8000000d0da820 */ /* 0x000fe20000400000 */
[----:B------:R-:W-:-:S04]  /*0340*/  @P1 FMUL R14, R14, 0.25 ;  /* 0x3e8000000e0e1820 */ /* 0x000fc80000400000 */
[----:B------:R-:W-:Y:S01]  /*0350*/  @!P3 FMUL R14, R14, 16777216 ;  /* 0x4b8000000e0eb820 */ /* 0x000fe20000400000 */
[----:B------:R-:W1:Y:S01]  /*0360*/  MUFU.RCP R13, R13 ;  /* 0x0000000d000d7308 */ /* 0x000e620000001000 */
[----:B------:R-:W-:-:S07]  /*0370*/  FSEL R12, R15, 1, P0 ;  /* 0x3f8000000f0c7808 */ /* 0x000fce0000000000 */
[----:B------:R-:W2:Y:S01]  /*0380*/  MUFU.RCP R14, R14 ;  /* 0x0000000e000e7308 */ /* 0x000ea20000001000 */
[----:B------:R-:W-:Y:S01]  /*0390*/  FSEL R15, R15, 1, P1 ;  /* 0x3f8000000f0f7808 */ /* 0x000fe20000800000 */
[----:B------:R-:W-:Y:S01]  /*03a0*/  @!P2 FMUL R12, R12, 16777216 ;  /* 0x4b8000000c0ca820 */ /* 0x000fe20000400000 */
[----:B----4-:R-:W-:-:S03]  /*03b0*/  FADD R3, -R6, R3 ;  /* 0x0000000306037221 */ /* 0x010fc60000000100 */
[----:B------:R-:W-:Y:S01]  /*03c0*/  @!P3 FMUL R15, R15, 16777216 ;  /* 0x4b8000000f0fb820 */ /* 0x000fe20000400000 */
[----:B---3--:R-:W-:Y:S01]  /*03d0*/  FADD R2, -R7, R2 ;  /* 0x0000000207027221 */ /* 0x008fe20000000100 */
[----:B-1----:R-:W-:Y:S02]  /*03e0*/  FMUL R13, R13, R12 ;  /* 0x0000000c0d0d7220 */ /* 0x002fe40000400000 */
[----:B--2---:R-:W-:Y:S02]  /*03f0*/  FMUL R6, R14, R15 ;  /* 0x0000000f0e067220 */ /* 0x004fe40000400000 */
[----:B------:R-:W-:Y:S02]  /*0400*/  FMUL R13, R2, R13 ;  /* 0x0000000d020d7220 */ /* 0x000fe40000400000 */
[----:B------:R-:W-:Y:S01]  /*0410*/  FMUL R6, R3, R6 ;  /* 0x0000000603067220 */ /* 0x000fe20000400000 */
[----:B0-----:R-:W-:-:S04]  /*0420*/  IMAD.WIDE R4, R0, 0x4, R4 ;  /* 0x0000000400047825 */ /* 0x001fc800078e0204 */
[----:B-----5:R-:W-:Y:S01]  /*0430*/  FFMA R8, R13, R11, R8 ;  /* 0x0000000b0d087223 */ /* 0x020fe20000000008 */
[----:B------:R-:W-:Y:S01]  /*0440*/  FFMA R9, R6, R10, R9 ;  /* 0x0000000a06097223 */ /* 0x000fe20000000009 */
[----:B------:R-:W-:Y:S06]  /*0450*/  @P4 EXIT ;  /* 0x000000000000494d */ /* 0x000fec0003800000 */
[----:B------:R-:W-:Y:S01]  /*0460*/  STG.E.64 desc[UR4][R4.64], R8 ;  /* 0x0000000804007986 */ /* 0x000fe2000c101b04 */
[----:B------:R-:W-:Y:S05]  /*0470*/  EXIT ;  /* 0x000000000000794d */ /* 0x000fea0003800000 */
.L_x_0:
[----:B------:R-:W-:-:S00]  /*0480*/  BRA `(.L_x_0) ;  /* 0xfffffffc00fc7947 */ /* 0x000fc0000383ffff */
[----:B------:R-:W-:-:S00]  /*0490*/  NOP ;  /* 0x0000000000007918 */ /* 0x000fc00000000000 */
        /* <DEDUP_REMOVED lines=14> */
.L_x_1:


//--------------------- .nv.global.init           --------------------------
	.section	.nv.global.init,"aw",@progbits
.nv.global.init:
	.type		_$_str,@object
	.size		_$_str,(_$_str_$_2 - _$_str)
_$_str:
        /*0000*/ 	.byte	0x5f, 0x5f, 0x43, 0x55, 0x44, 0x41, 0x5f, 0x46, 0x54, 0x5a, 0x00
	.type		_$_str_$_2,@object
	.size		_$_str_$_2,(.L_1 - _$_str_$_2)
_$_str_$_2:
        /*000b*/ 	.byte	0x5f, 0x5f, 0x43, 0x55, 0x44, 0x41, 0x5f, 0x50, 0x52, 0x45, 0x43, 0x5f, 0x53, 0x51, 0x52, 0x54
        /*001b*/ 	.byte	0x00
.L_1:


//--------------------- .nv.constant0.triton_poi_fused__native_batch_norm_legit_no_training_29 --------------------------
	.section	.nv.constant0.triton_poi_fused__native_batch_norm_legit_no_training_29,"a",@progbits
	.sectionflags	@""
	.align	4
.nv.constant0.triton_poi_fused__native_batch_norm_legit_no_training_29:
	.zero		580
